	.headerflags	@"EF_CUDA_TEXMODE_UNIFIED EF_CUDA_64BIT_ADDRESS EF_CUDA_SM86 EF_CUDA_VIRTUAL_SM(EF_CUDA_SM86)"
	.elftype	@"ET_EXEC"


//--------------------- .nv.info                  --------------------------
	.section	.nv.info,"",@"SHT_CUDA_INFO"
	.align	4


	//----- nvinfo : EIATTR_REGCOUNT
	.align		4
        /*0000*/ 	.byte	0x04, 0x2f
        /*0002*/ 	.short	(.L_1 - .L_0)
	.align		4
.L_0:
        /*0004*/ 	.word	index@(triton_)
        /*0008*/ 	.word	0x00000018


	//----- nvinfo : EIATTR_MIN_STACK_SIZE
	.align		4
.L_1:
        /*000c*/ 	.byte	0x04, 0x12
        /*000e*/ 	.short	(.L_3 - .L_2)
	.align		4
.L_2:
        /*0010*/ 	.word	index@(triton_)
        /*0014*/ 	.word	0x00000000


	//----- nvinfo : EIATTR_FRAME_SIZE
	.align		4
.L_3:
        /*0018*/ 	.byte	0x04, 0x11
        /*001a*/ 	.short	(.L_5 - .L_4)
	.align		4
.L_4:
        /*001c*/ 	.word	index@(triton_)
        /*0020*/ 	.word	0x00000000


	//----- nvinfo : EIATTR_MIN_STACK_SIZE
	.align		4
.L_5:
        /*0024*/ 	.byte	0x04, 0x12
        /*0026*/ 	.short	(.L_7 - .L_6)
	.align		4
.L_6:
        /*0028*/ 	.word	index@(triton_)
        /*002c*/ 	.word	0x00000000
.L_7:


//--------------------- .nv.info.triton_          --------------------------
	.section	.nv.info.triton_,"",@"SHT_CUDA_INFO"
	.sectionflags	@""
	.align	4


	//----- nvinfo : EIATTR_CUDA_API_VERSION
	.align		4
        /*0000*/ 	.byte	0x04, 0x37
        /*0002*/ 	.short	(.L_9 - .L_8)
.L_8:
        /*0004*/ 	.word	0x0000007c


	//----- nvinfo : EIATTR_SW2861232_WAR
	.align		4
.L_9:
        /*0008*/ 	.byte	0x01, 0x35
	.zero		2


	//----- nvinfo : EIATTR_PARAM_CBANK
	.align		4
        /*000c*/ 	.byte	0x04, 0x0a
        /*000e*/ 	.short	(.L_11 - .L_10)
	.align		4
.L_10:
        /*0010*/ 	.word	index@(.nv.constant0.triton_)
        /*0014*/ 	.short	0x0160
        /*0016*/ 	.short	0x0058


	//----- nvinfo : EIATTR_CBANK_PARAM_SIZE
	.align		4
.L_11:
        /*0018*/ 	.byte	0x03, 0x19
        /*001a*/ 	.short	0x0058


	//----- nvinfo : EIATTR_KPARAM_INFO
	.align		4
        /*001c*/ 	.byte	0x04, 0x17
        /*001e*/ 	.short	(.L_13 - .L_12)
.L_12:
        /*0020*/ 	.word	0x00000000
        /*0024*/ 	.short	0x000a
        /*0026*/ 	.short	0x0050
        /*0028*/ 	.byte	0x00, 0xf4, 0x21, 0x00


	//----- nvinfo : EIATTR_KPARAM_INFO
	.align		4
.L_13:
        /*002c*/ 	.byte	0x04, 0x17
        /*002e*/ 	.short	(.L_15 - .L_14)
.L_14:
        /*0030*/ 	.word	0x00000000
        /*0034*/ 	.short	0x0009
        /*0036*/ 	.short	0x0048
        /*0038*/ 	.byte	0x00, 0xf0, 0x11, 0x00


	//----- nvinfo : EIATTR_KPARAM_INFO
	.align		4
.L_15:
        /*003c*/ 	.byte	0x04, 0x17
        /*003e*/ 	.short	(.L_17 - .L_16)
.L_16:
        /*0040*/ 	.word	0x00000000
        /*0044*/ 	.short	0x0008
        /*0046*/ 	.short	0x0040
        /*0048*/ 	.byte	0x00, 0xf4, 0x21, 0x00


	//----- nvinfo : EIATTR_KPARAM_INFO
	.align		4
.L_17:
        /*004c*/ 	.byte	0x04, 0x17
        /*004e*/ 	.short	(.L_19 - .L_18)
.L_18:
        /*0050*/ 	.word	0x00000000
        /*0054*/ 	.short	0x0007
        /*0056*/ 	.short	0x0038
        /*0058*/ 	.byte	0x00, 0xf4, 0x21, 0x00


	//----- nvinfo : EIATTR_KPARAM_INFO
	.align		4
.L_19:
        /*005c*/ 	.byte	0x04, 0x17
        /*005e*/ 	.short	(.L_21 - .L_20)
.L_20:
        /*0060*/ 	.word	0x00000000
        /*0064*/ 	.short	0x0006
        /*0066*/ 	.short	0x0030
        /*0068*/ 	.byte	0x00, 0xf4, 0x21, 0x00


	//----- nvinfo : EIATTR_KPARAM_INFO
	.align		4
.L_21:
        /*006c*/ 	.byte	0x04, 0x17
        /*006e*/ 	.short	(.L_23 - .L_22)
.L_22:
        /*0070*/ 	.word	0x00000000
        /*0074*/ 	.short	0x0005
        /*0076*/ 	.short	0x0028
        /*0078*/ 	.byte	0x00, 0xf4, 0x21, 0x00


	//----- nvinfo : EIATTR_KPARAM_INFO
	.align		4
.L_23:
        /*007c*/ 	.byte	0x04, 0x17
        /*007e*/ 	.short	(.L_25 - .L_24)
.L_24:
        /*0080*/ 	.word	0x00000000
        /*0084*/ 	.short	0x0004
        /*0086*/ 	.short	0x0020
        /*0088*/ 	.byte	0x00, 0xf4, 0x21, 0x00


	//----- nvinfo : EIATTR_KPARAM_INFO
	.align		4
.L_25:
        /*008c*/ 	.byte	0x04, 0x17
        /*008e*/ 	.short	(.L_27 - .L_26)
.L_26:
        /*0090*/ 	.word	0x00000000
        /*0094*/ 	.short	0x0003
        /*0096*/ 	.short	0x0018
        /*0098*/ 	.byte	0x00, 0xf4, 0x21, 0x00


	//----- nvinfo : EIATTR_KPARAM_INFO
	.align		4
.L_27:
        /*009c*/ 	.byte	0x04, 0x17
        /*009e*/ 	.short	(.L_29 - .L_28)
.L_28:
        /*00a0*/ 	.word	0x00000000
        /*00a4*/ 	.short	0x0002
        /*00a6*/ 	.short	0x0010
        /*00a8*/ 	.byte	0x00, 0xf4, 0x21, 0x00


	//----- nvinfo : EIATTR_KPARAM_INFO
	.align		4
.L_29:
        /*00ac*/ 	.byte	0x04, 0x17
        /*00ae*/ 	.short	(.L_31 - .L_30)
.L_30:
        /*00b0*/ 	.word	0x00000000
        /*00b4*/ 	.short	0x0001
        /*00b6*/ 	.short	0x0008
        /*00b8*/ 	.byte	0x00, 0xf4, 0x21, 0x00


	//----- nvinfo : EIATTR_KPARAM_INFO
	.align		4
.L_31:
        /*00bc*/ 	.byte	0x04, 0x17
        /*00be*/ 	.short	(.L_33 - .L_32)
.L_32:
        /*00c0*/ 	.word	0x00000000
        /*00c4*/ 	.short	0x0000
        /*00c6*/ 	.short	0x0000
        /*00c8*/ 	.byte	0x00, 0xf4, 0x21, 0x00


	//----- nvinfo : EIATTR_MAXREG_COUNT
	.align		4
.L_33:
        /*00cc*/ 	.byte	0x03, 0x1b
        /*00ce*/ 	.short	0x00ff


	//----- nvinfo : EIATTR_EXIT_INSTR_OFFSETS
	.align		4
        /*00d0*/ 	.byte	0x04, 0x1c
        /*00d2*/ 	.short	(.L_35 - .L_34)


	//   ....[0]....
.L_34:
        /*00d4*/ 	.word	0x00000370


	//   ....[1]....
        /*00d8*/ 	.word	0x000003b0


	//----- nvinfo : EIATTR_REQNTID
	.align		4
.L_35:
        /*00dc*/ 	.byte	0x04, 0x10
        /*00de*/ 	.short	(.L_37 - .L_36)
.L_36:
        /*00e0*/ 	.word	0x00000100
        /*00e4*/ 	.word	0x00000001
        /*00e8*/ 	.word	0x00000001
.L_37:


//--------------------- .nv.callgraph             --------------------------
	.section	.nv.callgraph,"",@"SHT_CUDA_CALLGRAPH"
	.align	4
	.sectionentsize	8
	.align		4
        /*0000*/ 	.word	0x00000000
	.align		4
        /*0004*/ 	.word	0xffffffff
	.align		4
        /*0008*/ 	.word	0x00000000
	.align		4
        /*000c*/ 	.word	0xfffffffe
	.align		4
        /*0010*/ 	.word	0x00000000
	.align		4
        /*0014*/ 	.word	0xfffffffd
	.align		4
        /*0018*/ 	.word	0x00000000
	.align		4
        /*001c*/ 	.word	0xfffffffc


//--------------------- .nv.rel.action            --------------------------
	.section	.nv.rel.action,"",@"SHT_CUDA_RELOCINFO"
	.align	8
	.sectionentsize	8
        /*0000*/ 	.byte	0x73, 0x00, 0x00, 0x00, 0x00, 0x00, 0x00, 0x00, 0x00, 0x00, 0x00, 0x11, 0x25, 0x00, 0x05, 0x36


//--------------------- .nv.constant0.triton_     --------------------------
	.section	.nv.constant0.triton_,"a",@progbits
	.sectionflags	@""
	.align	4
.nv.constant0.triton_:
	.zero		440


//--------------------- .text.triton_             --------------------------
	.section	.text.triton_,"ax",@progbits
	.sectioninfo	@"SHI_REGISTERS=24"
	.align	128
        .global         triton_
        .type           triton_,@function
        .size           triton_,(.L_x_1 - triton_)
        .other          triton_,@"STO_CUDA_ENTRY STV_DEFAULT"
triton_:
.text.triton_:
[----:B------:R-:W-:Y:S02]  /*0000*/  IMAD.MOV.U32 R1, RZ, RZ, c[0x0][0x28] ;  /* 0x00000a00ff017624 */ /* 0x000fe400078e00ff */
[----:B------:R-:W0:Y:S01]  /*0010*/  S2R R19, SR_TID.X ;  /* 0x0000000000137919 */ /* 0x000e220000002100 */
[----:B------:R-:W-:-:S03]  /*0020*/  ULDC.64 UR4, c[0x0][0x118] ;  /* 0x0000460000047ab9 */ /* 0x000fc60000000a00 */
[----:B------:R-:W1:Y:S01]  /*0030*/  S2R R3, SR_CTAID.X ;  /* 0x0000000000037919 */ /* 0x000e620000002500 */
[----:B0-----:R-:W-:-:S05]  /*0040*/  LOP3.LUT R0, R19, 0x7f, RZ, 0xc0, !PT ;  /* 0x0000007f13007812 */ /* 0x001fca00078ec0ff */
[----:B-1----:R-:W-:Y:S01]  /*0050*/  IMAD R0, R3, 0x80, R0 ;  /* 0x0000008003007824 */ /* 0x002fe200078e0200 */
[----:B------:R-:W-:-:S03]  /*0060*/  MOV R3, 0x2 ;  /* 0x0000000200037802 */ /* 0x000fc60000000f00 */
[----:B------:R-:W-:-:S05]  /*0070*/  IMAD.HI R2, R0, 0x2aaaaaab, RZ ;  /* 0x2aaaaaab00027827 */ /* 0x000fca00078e02ff */
[----:B------:R-:W-:-:S04]  /*0080*/  SHF.R.U32.HI R5, RZ, 0x1f, R2 ;  /* 0x0000001fff057819 */ /* 0x000fc80000011602 */
[----:B------:R-:W-:-:S05]  /*0090*/  LEA.HI.SX32 R2, R2, R5, 0x17 ;  /* 0x0000000502027211 */ /* 0x000fca00078fbaff */
[----:B------:R-:W-:-:S04]  /*00a0*/  IMAD.WIDE R4, R2, R3, c[0x0][0x180] ;  /* 0x0000600002047625 */ /* 0x000fc800078e0203 */
[C---:B------:R-:W-:Y:S01]  /*00b0*/  IMAD.WIDE R6, R2.reuse, R3, c[0x0][0x188] ;  /* 0x0000620002067625 */ /* 0x040fe200078e0203 */
[----:B------:R0:W2:Y:S04]  /*00c0*/  LDG.E.EL.U16 R17, [R4.64] ;  /* 0x0000000404117981 */ /* 0x0000a8000c2e1500 */
[----:B------:R1:W3:Y:S01]  /*00d0*/  LDG.E.EL.U16 R18, [R6.64] ;  /* 0x0000000406127981 */ /* 0x0002e2000c2e1500 */
[----:B------:R-:W-:Y:S02]  /*00e0*/  IMAD R2, R2, -0xc00, R0 ;  /* 0xfffff40002027824 */ /* 0x000fe400078e0200 */
[----:B------:R-:W-:-:S03]  /*00f0*/  IMAD.MOV.U32 R21, RZ, RZ, 0x4 ;  /* 0x00000004ff157424 */ /* 0x000fc600078e00ff */
[----:B------:R-:W-:Y:S01]  /*0100*/  IADD3 R16, R2, 0x1800, RZ ;  /* 0x0000180002107810 */ /* 0x000fe20007ffe0ff */
[----:B------:R-:W-:-:S04]  /*0110*/  IMAD.WIDE R10, R0, R21, c[0x0][0x178] ;  /* 0x00005e00000a7625 */ /* 0x000fc800078e0215 */
[-C--:B------:R-:W-:Y:S02]  /*0120*/  IMAD.WIDE R12, R2, R3.reuse, c[0x0][0x190] ;  /* 0x00006400020c7625 */ /* 0x080fe400078e0203 */
[----:B------:R-:W4:Y:S02]  /*0130*/  LDG.E R10, [R10.64] ;  /* 0x000000040a0a7981 */ /* 0x000f24000c1e1900 */
[-C--:B------:R-:W-:Y:S02]  /*0140*/  IMAD.WIDE.U32 R8, R16, R3.reuse, c[0x0][0x170] ;  /* 0x00005c0010087625 */ /* 0x080fe400078e0003 */
[----:B------:R-:W5:Y:S02]  /*0150*/  LDG.E.EL.U16 R12, [R12.64] ;  /* 0x000000040c0c7981 */ /* 0x000f64000c2e1500 */
[-C--:B------:R-:W-:Y:S02]  /*0160*/  IMAD.WIDE R14, R2, R3.reuse, c[0x0][0x198] ;  /* 0x00006600020e7625 */ /* 0x080fe400078e0203 */
[----:B------:R-:W4:Y:S02]  /*0170*/  LDG.E.EL.U16 R8, [R8.64] ;  /* 0x0000000408087981 */ /* 0x000f24000c2e1500 */
[----:B0-----:R-:W-:-:S02]  /*0180*/  IMAD.WIDE R4, R0, R3, c[0x0][0x160] ;  /* 0x0000580000047625 */ /* 0x001fc400078e0203 */
[----:B------:R-:W4:Y:S02]  /*0190*/  LDG.E.EL.U16 R14, [R14.64] ;  /* 0x000000040e0e7981 */ /* 0x000f24000c2e1500 */
[----:B-1----:R-:W-:Y:S02]  /*01a0*/  IMAD.WIDE.U32 R6, R16, R21, c[0x0][0x168] ;  /* 0x00005a0010067625 */ /* 0x002fe400078e0015 */
[----:B------:R0:W4:Y:S04]  /*01b0*/  LDG.E.U16 R4, [R4.64] ;  /* 0x0000000404047981 */ /* 0x000128000c1e1500 */
[----:B------:R1:W4:Y:S01]  /*01c0*/  LDG.E.EL R6, [R6.64] ;  /* 0x0000000406067981 */ /* 0x000322000c2e1900 */
[----:B--2---:R-:W-:-:S04]  /*01d0*/  SHF.L.U32 R2, R17, 0x10, RZ ;  /* 0x0000001011027819 */ /* 0x004fc800000006ff */
[----:B------:R-:W-:Y:S01]  /*01e0*/  FSETP.GE.AND P0, PT, R2, RZ, PT ;  /* 0x000000ff0200720b */ /* 0x000fe20003f06000 */
[----:B---3--:R-:W-:-:S03]  /*01f0*/  IMAD.U32 R2, R18, 0x10000, RZ ;  /* 0x0001000012027824 */ /* 0x008fc600078e00ff */
[----:B------:R-:W-:Y:S02]  /*0200*/  SEL R17, R17, RZ, !P0 ;  /* 0x000000ff11117207 */ /* 0x000fe40004000000 */
[----:B------:R-:W-:Y:S02]  /*0210*/  FSETP.GTU.AND P0, PT, R2, RZ, PT ;  /* 0x000000ff0200720b */ /* 0x000fe40003f0c000 */
[----:B------:R-:W-:Y:S02]  /*0220*/  SHF.L.U32 R17, R17, 0x10, RZ ;  /* 0x0000001011117819 */ /* 0x000fe400000006ff */
[----:B------:R-:W-:-:S03]  /*0230*/  SEL R18, R18, RZ, P0 ;  /* 0x000000ff12127207 */ /* 0x000fc60000000000 */
[----:B------:R-:W-:Y:S02]  /*0240*/  FADD R17, RZ, -R17 ;  /* 0x80000011ff117221 */ /* 0x000fe40000000000 */
[----:B------:R-:W-:-:S05]  /*0250*/  IMAD.U32 R18, R18, 0x10000, RZ ;  /* 0x0001000012127824 */ /* 0x000fca00078e00ff */
[C---:B------:R-:W-:Y:S02]  /*0260*/  FSETP.GT.AND P0, PT, R17.reuse, R18, PT ;  /* 0x000000121100720b */ /* 0x040fe40003f04000 */
[----:B------:R-:W-:-:S11]  /*0270*/  FSETP.NAN.AND P1, PT, R17, R17, PT ;  /* 0x000000111100720b */ /* 0x000fd60003f28000 */
[----:B------:R-:W-:-:S05]  /*0280*/  @!P0 FSEL R17, R17, R18, P1 ;  /* 0x0000001211118208 */ /* 0x000fca0000800000 */
[----:B------:R-:W-:-:S05]  /*0290*/  FMUL R17, R17, 0.0078740157186985015869 ;  /* 0x3c01020411117820 */ /* 0x000fca0000400000 */
[C---:B------:R-:W-:Y:S02]  /*02a0*/  FSETP.GT.AND P0, PT, R17.reuse, 9.9999997473787516356e-06, PT ;  /* 0x3727c5ac1100780b */ /* 0x040fe40003f04000 */
[----:B------:R-:W-:Y:S02]  /*02b0*/  FSETP.NAN.AND P1, PT, R17, R17, PT ;  /* 0x000000111100720b */ /* 0x000fe40003f28000 */
[----:B----4-:R-:W-:Y:S01]  /*02c0*/  I2FP.F32.S32 R10, R10 ;  /* 0x0000000a000a7245 */ /* 0x010fe20000201400 */
[----:B-1----:R-:W-:Y:S01]  /*02d0*/  IMAD.U32 R7, R14, 0x10000, RZ ;  /* 0x000100000e077824 */ /* 0x002fe200078e00ff */
[----:B-----5:R-:W-:-:S07]  /*02e0*/  SHF.L.U32 R12, R12, 0x10, RZ ;  /* 0x000000100c0c7819 */ /* 0x020fce00000006ff */
[----:B------:R-:W-:Y:S02]  /*02f0*/  @!P0 FSEL R17, R17, 9.9999997473787516356e-06, P1 ;  /* 0x3727c5ac11118808 */ /* 0x000fe40000800000 */
[----:B------:R-:W-:Y:S02]  /*0300*/  LOP3.LUT P0, RZ, R19, 0x80, RZ, 0xc0, !PT ;  /* 0x0000008013ff7812 */ /* 0x000fe4000780c0ff */
[----:B0-----:R-:W-:Y:S01]  /*0310*/  SHF.L.U32 R5, R8, 0x10, RZ ;  /* 0x0000001008057819 */ /* 0x001fe200000006ff */
[----:B------:R-:W-:Y:S01]  /*0320*/  FMUL R17, R10, R17 ;  /* 0x000000110a117220 */ /* 0x000fe20000400000 */
[----:B------:R-:W-:-:S03]  /*0330*/  SHF.L.U32 R4, R4, 0x10, RZ ;  /* 0x0000001004047819 */ /* 0x000fc600000006ff */
[----:B------:R-:W-:Y:S01]  /*0340*/  FFMA R7, R12, R17, R7 ;  /* 0x000000110c077223 */ /* 0x000fe20000000007 */
[----:B------:R-:W-:-:S04]  /*0350*/  FADD R5, R6, R5 ;  /* 0x0000000506057221 */ /* 0x000fc80000000000 */
[----:B------:R-:W-:Y:S01]  /*0360*/  FFMA R4, R7, R5, R4 ;  /* 0x0000000507047223 */ /* 0x000fe20000000004 */
[----:B------:R-:W-:Y:S06]  /*0370*/  @P0 EXIT ;  /* 0x000000000000094d */ /* 0x000fec0003800000 */
[----:B------:R-:W-:Y:S01]  /*0380*/  F2FP.BF16.PACK_AB R4, RZ, R4 ;  /* 0x00000004ff04723e */ /* 0x000fe200000010ff */
[----:B------:R-:W-:-:S05]  /*0390*/  IMAD.WIDE R2, R0, R3, c[0x0][0x1a0] ;  /* 0x0000680000027625 */ /* 0x000fca00078e0203 */
[----:B------:R-:W-:Y:S01]  /*03a0*/  STG.E.U16 [R2.64], R4 ;  /* 0x0000000402007986 */ /* 0x000fe2000c101504 */
[----:B------:R-:W-:Y:S05]  /*03b0*/  EXIT ;  /* 0x000000000000794d */ /* 0x000fea0003800000 */
.L_x_0:
[----:B------:R-:W-:-:S00]  /*03c0*/  BRA `(.L_x_0) ;  /* 0xfffffff000007947 */ /* 0x000fc0000383ffff */
[----:B------:R-:W-:-:S00]  /*03d0*/  NOP ;  /* 0x0000000000007918 */ /* 0x000fc00000000000 */
        /* <DEDUP_REMOVED lines=10> */
.L_x_1:
